//
// Generated by NVIDIA NVVM Compiler
//
// Compiler Build ID: CL-36424714
// Cuda compilation tools, release 13.0, V13.0.88
// Based on NVVM 20.0.0
//

.version 9.0
.target sm_100
.address_size 64

	// .globl	_Z5ker_4PKiPi
.extern .shared .align 16 .b8 sdata[];

.visible .entry _Z5ker_4PKiPi(
	.param .u64 .ptr .align 1 _Z5ker_4PKiPi_param_0,
	.param .u64 .ptr .align 1 _Z5ker_4PKiPi_param_1
)
{
	.reg .pred 	%p<6>;
	.reg .b32 	%r<36>;
	.reg .b64 	%rd<9>;

	ld.param.u64 	%rd2, [_Z5ker_4PKiPi_param_0];
	ld.param.u64 	%rd1, [_Z5ker_4PKiPi_param_1];
	cvta.to.global.u64 	%rd3, %rd2;
	mov.u32 	%r1, %tid.x;
	mov.u32 	%r2, %ctaid.x;
	mov.u32 	%r35, %ntid.x;
	mad.lo.s32 	%r7, %r2, %r35, %r1;
	mul.wide.u32 	%rd4, %r7, 4;
	add.s64 	%rd5, %rd3, %rd4;
	ld.global.u32 	%r8, [%rd5];
	shl.b32 	%r9, %r1, 2;
	mov.u32 	%r10, sdata;
	add.s32 	%r4, %r10, %r9;
	st.shared.u32 	[%r4], %r8;
	bar.sync 	0;
	setp.lt.u32 	%p1, %r35, 66;
	@%p1 bra 	$L__BB0_4;
$L__BB0_1:
	shr.u32 	%r6, %r35, 1;
	setp.ge.u32 	%p2, %r1, %r6;
	@%p2 bra 	$L__BB0_3;
	shl.b32 	%r11, %r6, 2;
	add.s32 	%r12, %r4, %r11;
	ld.shared.u32 	%r13, [%r12];
	ld.shared.u32 	%r14, [%r4];
	add.s32 	%r15, %r14, %r13;
	st.shared.u32 	[%r4], %r15;
$L__BB0_3:
	bar.sync 	0;
	setp.gt.u32 	%p3, %r35, 131;
	mov.u32 	%r35, %r6;
	@%p3 bra 	$L__BB0_1;
$L__BB0_4:
	setp.gt.u32 	%p4, %r1, 31;
	@%p4 bra 	$L__BB0_7;
	ld.volatile.shared.u32 	%r16, [%r4+128];
	ld.volatile.shared.u32 	%r17, [%r4];
	add.s32 	%r18, %r17, %r16;
	st.volatile.shared.u32 	[%r4], %r18;
	ld.volatile.shared.u32 	%r19, [%r4+64];
	ld.volatile.shared.u32 	%r20, [%r4];
	add.s32 	%r21, %r20, %r19;
	st.volatile.shared.u32 	[%r4], %r21;
	ld.volatile.shared.u32 	%r22, [%r4+32];
	ld.volatile.shared.u32 	%r23, [%r4];
	add.s32 	%r24, %r23, %r22;
	st.volatile.shared.u32 	[%r4], %r24;
	ld.volatile.shared.u32 	%r25, [%r4+16];
	ld.volatile.shared.u32 	%r26, [%r4];
	add.s32 	%r27, %r26, %r25;
	st.volatile.shared.u32 	[%r4], %r27;
	ld.volatile.shared.u32 	%r28, [%r4+8];
	ld.volatile.shared.u32 	%r29, [%r4];
	add.s32 	%r30, %r29, %r28;
	st.volatile.shared.u32 	[%r4], %r30;
	ld.volatile.shared.u32 	%r31, [%r4+4];
	ld.volatile.shared.u32 	%r32, [%r4];
	add.s32 	%r33, %r32, %r31;
	st.volatile.shared.u32 	[%r4], %r33;
	setp.ne.s32 	%p5, %r1, 0;
	@%p5 bra 	$L__BB0_7;
	ld.shared.u32 	%r34, [sdata];
	cvta.to.global.u64 	%rd6, %rd1;
	mul.wide.u32 	%rd7, %r2, 4;
	add.s64 	%rd8, %rd6, %rd7;
	st.global.u32 	[%rd8], %r34;
$L__BB0_7:
	ret;

}


// ===== COMPILED SASS (sm_100) =====

	.target	sm_100

	.elftype	@"ET_EXEC"


//--------------------- .note.nv.tkinfo           --------------------------
	.section	.note.nv.tkinfo,"",@"SHT_NOTE"
	.sectionflags	@"SHF_NOTE_NV_TKINFO"
	.tkinfo
        /*0018*/ 	.word	0x00000002
        /*0030*/ 	.string	""
        /*0030*/ 	.string	"ptxas"
        /*0030*/ 	.string	"Cuda compilation tools, release 13.0, V13.0.88"
        /*0030*/ 	.string	"Build cuda_13.0.r13.0/compiler.36424714_0"
        /*0030*/ 	.string	"-arch sm_100 -m 64 "



//--------------------- .note.nv.cuinfo           --------------------------
	.section	.note.nv.cuinfo,"",@"SHT_NOTE"
	.sectionflags	@"SHF_NOTE_NV_CUINFO"
        /*0018*/ 	.short	0x0002
        /*001a*/ 	.short	0x0064
        /*001c*/ 	.short	0x0082
	.zero		2


//--------------------- .nv.info                  --------------------------
	.section	.nv.info,"",@"SHT_CUDA_INFO"
	.align	4


	//----- nvinfo : EIATTR_REGCOUNT
	.align		4
        /*0000*/ 	.byte	0x04, 0x2f
        /*0002*/ 	.short	(.L_1 - .L_0)
	.align		4
.L_0:
        /*0004*/ 	.word	index@(_Z5ker_4PKiPi)
        /*0008*/ 	.word	0x0000000b


	//----- nvinfo : EIATTR_FRAME_SIZE
	.align		4
.L_1:
        /*000c*/ 	.byte	0x04, 0x11
        /*000e*/ 	.short	(.L_3 - .L_2)
	.align		4
.L_2:
        /*0010*/ 	.word	index@(_Z5ker_4PKiPi)
        /*0014*/ 	.word	0x00000000


	//----- nvinfo : EIATTR_MIN_STACK_SIZE
	.align		4
.L_3:
        /*0018*/ 	.byte	0x04, 0x12
        /*001a*/ 	.short	(.L_5 - .L_4)
	.align		4
.L_4:
        /*001c*/ 	.word	index@(_Z5ker_4PKiPi)
        /*0020*/ 	.word	0x00000000
.L_5:


//--------------------- .nv.compat                --------------------------
	.section	.nv.compat,"",@"SHT_CUDA_COMPAT_INFO"
	.align	4
        /*0000*/ 	.byte	0x02, 0x09, 0x00, 0x00, 0x02, 0x02, 0x01, 0x00, 0x02, 0x05, 0x05, 0x00, 0x03, 0x07, 0x01, 0x01
        /*0010*/ 	.byte	0x02, 0x03, 0x00, 0x00, 0x02, 0x06, 0x01, 0x00, 0x04, 0x0b, 0x08, 0x00, 0x09, 0x00, 0x00, 0x00
        /*0020*/ 	.byte	0x00, 0x00, 0x00, 0x00


//--------------------- .nv.info._Z5ker_4PKiPi    --------------------------
	.section	.nv.info._Z5ker_4PKiPi,"",@"SHT_CUDA_INFO"
	.sectionflags	@""
	.align	4


	//----- nvinfo : EIATTR_CUDA_API_VERSION
	.align		4
        /*0000*/ 	.byte	0x04, 0x37
        /*0002*/ 	.short	(.L_7 - .L_6)
.L_6:
        /*0004*/ 	.word	0x00000082


	//----- nvinfo : EIATTR_KPARAM_INFO
	.align		4
.L_7:
        /*0008*/ 	.byte	0x04, 0x17
        /*000a*/ 	.short	(.L_9 - .L_8)
.L_8:
        /*000c*/ 	.word	0x00000000
        /*0010*/ 	.short	0x0001
        /*0012*/ 	.short	0x0008
        /*0014*/ 	.byte	0x00, 0xf5, 0x21, 0x00


	//----- nvinfo : EIATTR_KPARAM_INFO
	.align		4
.L_9:
        /*0018*/ 	.byte	0x04, 0x17
        /*001a*/ 	.short	(.L_11 - .L_10)
.L_10:
        /*001c*/ 	.word	0x00000000
        /*0020*/ 	.short	0x0000
        /*0022*/ 	.short	0x0000
        /*0024*/ 	.byte	0x00, 0xf5, 0x21, 0x00


	//----- nvinfo : EIATTR_SPARSE_MMA_MASK
	.align		4
.L_11:
        /*0028*/ 	.byte	0x03, 0x50
        /*002a*/ 	.short	0x0000


	//----- nvinfo : EIATTR_MAXREG_COUNT
	.align		4
        /*002c*/ 	.byte	0x03, 0x1b
        /*002e*/ 	.short	0x00ff


	//----- nvinfo : EIATTR_NUM_BARRIERS
	.align		4
        /*0030*/ 	.byte	0x02, 0x4c
        /*0032*/ 	.byte	0x01
	.zero		1


	//----- nvinfo : EIATTR_MERCURY_ISA_VERSION
	.align		4
        /*0034*/ 	.byte	0x03, 0x5f
        /*0036*/ 	.short	0x0101


	//----- nvinfo : EIATTR_VRC_CTA_INIT_COUNT
	.align		4
        /*0038*/ 	.byte	0x02, 0x4a
	.zero		1
	.zero		1


	//----- nvinfo : EIATTR_EXIT_INSTR_OFFSETS
	.align		4
        /*003c*/ 	.byte	0x04, 0x1c
        /*003e*/ 	.short	(.L_13 - .L_12)


	//   ....[0]....
.L_12:
        /*0040*/ 	.word	0x000001e0


	//   ....[1]....
        /*0044*/ 	.word	0x00000380


	//   ....[2]....
        /*0048*/ 	.word	0x00000400


	//----- nvinfo : EIATTR_CBANK_PARAM_SIZE
	.align		4
.L_13:
        /*004c*/ 	.byte	0x03, 0x19
        /*004e*/ 	.short	0x0010


	//----- nvinfo : EIATTR_PARAM_CBANK
	.align		4
        /*0050*/ 	.byte	0x04, 0x0a
        /*0052*/ 	.short	(.L_15 - .L_14)
	.align		4
.L_14:
        /*0054*/ 	.word	index@(.nv.constant0._Z5ker_4PKiPi)
        /*0058*/ 	.short	0x0380
        /*005a*/ 	.short	0x0010


	//----- nvinfo : EIATTR_SW_WAR
	.align		4
.L_15:
        /*005c*/ 	.byte	0x04, 0x36
        /*005e*/ 	.short	(.L_17 - .L_16)
.L_16:
        /*0060*/ 	.word	0x00000008
.L_17:


//--------------------- .nv.callgraph             --------------------------
	.section	.nv.callgraph,"",@"SHT_CUDA_CALLGRAPH"
	.align	4
	.sectionentsize	8
	.align		4
        /*0000*/ 	.word	0x00000000
	.align		4
        /*0004*/ 	.word	0xffffffff
	.align		4
        /*0008*/ 	.word	0x00000000
	.align		4
        /*000c*/ 	.word	0xfffffffe
	.align		4
        /*0010*/ 	.word	0x00000000
	.align		4
        /*0014*/ 	.word	0xfffffffd
	.align		4
        /*0018*/ 	.word	0x00000000
	.align		4
        /*001c*/ 	.word	0xfffffffc


//--------------------- .text._Z5ker_4PKiPi       --------------------------
	.section	.text._Z5ker_4PKiPi,"ax",@progbits
	.align	128
        .global         _Z5ker_4PKiPi
        .type           _Z5ker_4PKiPi,@function
        .size           _Z5ker_4PKiPi,(.L_x_3 - _Z5ker_4PKiPi)
        .other          _Z5ker_4PKiPi,@"STO_CUDA_ENTRY STV_DEFAULT"
_Z5ker_4PKiPi:
.text._Z5ker_4PKiPi:
[----:B------:R-:W-:Y:S01]  /*0000*/  LDC R1, c[0x0][0x37c] ;  /* 0x0000df00ff017b82 */ /* 0x000fe20000000800 */
[----:B------:R-:W0:Y:S07]  /*0010*/  S2R R3, SR_TID.X ;  /* 0x0000000000037919 */ /* 0x000e2e0000002100 */
[----:B------:R-:W1:Y:S01]  /*0020*/  LDC.64 R4, c[0x0][0x380] ;  /* 0x0000e000ff047b82 */ /* 0x000e620000000a00 */
[----:B------:R-:W0:Y:S01]  /*0030*/  LDCU UR8, c[0x0][0x360] ;  /* 0x00006c00ff0877ac */ /* 0x000e220008000800 */
[----:B------:R-:W0:Y:S01]  /*0040*/  S2R R0, SR_CTAID.X ;  /* 0x0000000000007919 */ /* 0x000e220000002500 */
[----:B------:R-:W2:Y:S01]  /*0050*/  LDCU.64 UR6, c[0x0][0x358] ;  /* 0x00006b00ff0677ac */ /* 0x000ea20008000a00 */
[----:B0-----:R-:W-:-:S04]  /*0060*/  IMAD R7, R0, UR8, R3 ;  /* 0x0000000800077c24 */ /* 0x001fc8000f8e0203 */
[----:B-1----:R-:W-:-:S06]  /*0070*/  IMAD.WIDE.U32 R4, R7, 0x4, R4 ;  /* 0x0000000407047825 */ /* 0x002fcc00078e0004 */
[----:B--2---:R-:W2:Y:S01]  /*0080*/  LDG.E R4, desc[UR6][R4.64] ;  /* 0x0000000604047981 */ /* 0x004ea2000c1e1900 */
[----:B------:R-:W0:Y:S01]  /*0090*/  S2UR UR5, SR_CgaCtaId ;  /* 0x00000000000579c3 */ /* 0x000e220000008800 */
[----:B------:R-:W-:Y:S01]  /*00a0*/  UMOV UR4, 0x400 ;  /* 0x0000040000047882 */ /* 0x000fe20000000000 */
[----:B------:R-:W-:Y:S01]  /*00b0*/  UISETP.GE.U32.AND UP0, UPT, UR8, 0x42, UPT ;  /* 0x000000420800788c */ /* 0x000fe2000bf06070 */
[----:B------:R-:W-:Y:S01]  /*00c0*/  ISETP.GT.U32.AND P0, PT, R3, 0x1f, PT ;  /* 0x0000001f0300780c */ /* 0x000fe20003f04070 */
[----:B0-----:R-:W-:-:S06]  /*00d0*/  ULEA UR4, UR5, UR4, 0x18 ;  /* 0x0000000405047291 */ /* 0x001fcc000f8ec0ff */
[----:B------:R-:W-:-:S05]  /*00e0*/  LEA R7, R3, UR4, 0x2 ;  /* 0x0000000403077c11 */ /* 0x000fca000f8e10ff */
[----:B--2---:R0:W-:Y:S01]  /*00f0*/  STS [R7], R4 ;  /* 0x0000000407007388 */ /* 0x0041e20000000800 */
[----:B------:R-:W-:Y:S06]  /*0100*/  BAR.SYNC.DEFER_BLOCKING 0x0 ;  /* 0x0000000000007b1d */ /* 0x000fec0000010000 */
[----:B------:R-:W-:Y:S05]  /*0110*/  BRA.U !UP0, `(.L_x_0) ;  /* 0x0000000108307547 */ /* 0x000fea000b800000 */
[----:B------:R-:W-:-:S07]  /*0120*/  IMAD.U32 R2, RZ, RZ, UR8 ;  /* 0x00000008ff027e24 */ /* 0x000fce000f8e00ff */
.L_x_1:
[----:B------:R-:W-:-:S04]  /*0130*/  SHF.R.U32.HI R8, RZ, 0x1, R2 ;  /* 0x00000001ff087819 */ /* 0x000fc80000011602 */
[----:B------:R-:W-:-:S13]  /*0140*/  ISETP.GE.U32.AND P1, PT, R3, R8, PT ;  /* 0x000000080300720c */ /* 0x000fda0003f26070 */
[----:B0-----:R-:W-:Y:S01]  /*0150*/  @!P1 IMAD R4, R8, 0x4, R7 ;  /* 0x0000000408049824 */ /* 0x001fe200078e0207 */
[----:B------:R-:W-:Y:S05]  /*0160*/  @!P1 LDS R5, [R7] ;  /* 0x0000000007059984 */ /* 0x000fea0000000800 */
[----:B------:R-:W0:Y:S02]  /*0170*/  @!P1 LDS R4, [R4] ;  /* 0x0000000004049984 */ /* 0x000e240000000800 */
[----:B0-----:R-:W-:-:S05]  /*0180*/  @!P1 IADD3 R6, PT, PT, R4, R5, RZ ;  /* 0x0000000504069210 */ /* 0x001fca0007ffe0ff */
[----:B------:R1:W-:Y:S01]  /*0190*/  @!P1 STS [R7], R6 ;  /* 0x0000000607009388 */ /* 0x0003e20000000800 */
[----:B------:R-:W-:Y:S01]  /*01a0*/  BAR.SYNC.DEFER_BLOCKING 0x0 ;  /* 0x0000000000007b1d */ /* 0x000fe20000010000 */
[----:B------:R-:W-:Y:S01]  /*01b0*/  ISETP.GT.U32.AND P1, PT, R2, 0x83, PT ;  /* 0x000000830200780c */ /* 0x000fe20003f24070 */
[----:B------:R-:W-:-:S12]  /*01c0*/  IMAD.MOV.U32 R2, RZ, RZ, R8 ;  /* 0x000000ffff027224 */ /* 0x000fd800078e0008 */
[----:B-1----:R-:W-:Y:S05]  /*01d0*/  @P1 BRA `(.L_x_1) ;  /* 0xfffffffc00d41947 */ /* 0x002fea000383ffff */
.L_x_0:
[----:B------:R-:W-:Y:S05]  /*01e0*/  @P0 EXIT ;  /* 0x000000000000094d */ /* 0x000fea0003800000 */
[----:B------:R-:W-:Y:S01]  /*01f0*/  LDS R2, [R7+0x80] ;  /* 0x0000800007027984 */ /* 0x000fe20000000800 */
[----:B------:R-:W-:-:S03]  /*0200*/  ISETP.NE.AND P0, PT, R3, RZ, PT ;  /* 0x000000ff0300720c */ /* 0x000fc60003f05270 */
[----:B------:R-:W1:Y:S02]  /*0210*/  LDS R5, [R7] ;  /* 0x0000000007057984 */ /* 0x000e640000000800 */
[----:B-1----:R-:W-:-:S05]  /*0220*/  IADD3 R2, PT, PT, R2, R5, RZ ;  /* 0x0000000502027210 */ /* 0x002fca0007ffe0ff */
[----:B------:R-:W-:Y:S04]  /*0230*/  STS [R7], R2 ;  /* 0x0000000207007388 */ /* 0x000fe80000000800 */
[----:B0-----:R-:W-:Y:S04]  /*0240*/  LDS R4, [R7+0x40] ;  /* 0x0000400007047984 */ /* 0x001fe80000000800 */
[----:B------:R-:W0:Y:S02]  /*0250*/  LDS R5, [R7] ;  /* 0x0000000007057984 */ /* 0x000e240000000800 */
[----:B0-----:R-:W-:-:S05]  /*0260*/  IMAD.IADD R4, R4, 0x1, R5 ;  /* 0x0000000104047824 */ /* 0x001fca00078e0205 */
[----:B------:R-:W-:Y:S04]  /*0270*/  STS [R7], R4 ;  /* 0x0000000407007388 */ /* 0x000fe80000000800 */
[----:B------:R-:W-:Y:S04]  /*0280*/  LDS R5, [R7+0x20] ;  /* 0x0000200007057984 */ /* 0x000fe80000000800 */
[----:B------:R-:W0:Y:S02]  /*0290*/  LDS R6, [R7] ;  /* 0x0000000007067984 */ /* 0x000e240000000800 */
[----:B0-----:R-:W-:-:S05]  /*02a0*/  IADD3 R6, PT, PT, R5, R6, RZ ;  /* 0x0000000605067210 */ /* 0x001fca0007ffe0ff */
[----:B------:R-:W-:Y:S04]  /*02b0*/  STS [R7], R6 ;  /* 0x0000000607007388 */ /* 0x000fe80000000800 */
[----:B------:R-:W-:Y:S04]  /*02c0*/  LDS R5, [R7+0x10] ;  /* 0x0000100007057984 */ /* 0x000fe80000000800 */
        /* <DEDUP_REMOVED lines=10> */
[----:B------:R0:W-:Y:S01]  /*0370*/  STS [R7], R4 ;  /* 0x0000000407007388 */ /* 0x0001e20000000800 */
[----:B------:R-:W-:Y:S05]  /*0380*/  @P0 EXIT ;  /* 0x000000000000094d */ /* 0x000fea0003800000 */
[----:B------:R-:W1:Y:S01]  /*0390*/  S2UR UR5, SR_CgaCtaId ;  /* 0x00000000000579c3 */ /* 0x000e620000008800 */
[----:B------:R-:W-:-:S07]  /*03a0*/  UMOV UR4, 0x400 ;  /* 0x0000040000047882 */ /* 0x000fce0000000000 */
[----:B------:R-:W2:Y:S01]  /*03b0*/  LDC.64 R2, c[0x0][0x388] ;  /* 0x0000e200ff027b82 */ /* 0x000ea20000000a00 */
[----:B-1----:R-:W-:Y:S01]  /*03c0*/  ULEA UR4, UR5, UR4, 0x18 ;  /* 0x0000000405047291 */ /* 0x002fe2000f8ec0ff */
[----:B--2---:R-:W-:-:S08]  /*03d0*/  IMAD.WIDE.U32 R2, R0, 0x4, R2 ;  /* 0x0000000400027825 */ /* 0x004fd000078e0002 */
[----:B------:R-:W1:Y:S04]  /*03e0*/  LDS R5, [UR4] ;  /* 0x00000004ff057984 */ /* 0x000e680008000800 */
[----:B-1----:R-:W-:Y:S01]  /*03f0*/  STG.E desc[UR6][R2.64], R5 ;  /* 0x0000000502007986 */ /* 0x002fe2000c101906 */
[----:B------:R-:W-:Y:S05]  /*0400*/  EXIT ;  /* 0x000000000000794d */ /* 0x000fea0003800000 */
.L_x_2:
[----:B------:R-:W-:-:S00]  /*0410*/  BRA `(.L_x_2) ;  /* 0xfffffffc00fc7947 */ /* 0x000fc0000383ffff */
[----:B------:R-:W-:-:S00]  /*0420*/  NOP ;  /* 0x0000000000007918 */ /* 0x000fc00000000000 */
        /* <DEDUP_REMOVED lines=13> */
.L_x_3:


//--------------------- .nv.shared._Z5ker_4PKiPi  --------------------------
	.section	.nv.shared._Z5ker_4PKiPi,"aw",@nobits
	.sectionflags	@""
	.align	16
	.zero		1024


//--------------------- .nv.shared.reserved.0     --------------------------
	.section	.nv.shared.reserved.0,"aw",@nobits
	.weak		__nv_reservedSMEM_offset_0_alias
	.size		__nv_reservedSMEM_offset_0_alias, 0, 64
	.other		__nv_reservedSMEM_offset_0_alias,@"STO_CUDA_RESERVED_SHARED STV_DEFAULT"
__nv_reservedSMEM_offset_0_alias:
	.zero		0
	.zero		64


//--------------------- .nv.constant0._Z5ker_4PKiPi --------------------------
	.section	.nv.constant0._Z5ker_4PKiPi,"a",@progbits
	.sectionflags	@""
	.align	4
.nv.constant0._Z5ker_4PKiPi:
	.zero		912


//--------------------- SYMBOLS --------------------------

	.type		.nv.reservedSmem.offset0,@object
	.size		.nv.reservedSmem.offset0,0x4
	.type		.nv.reservedSmem.cap,@object
	.size		.nv.reservedSmem.cap,0x4
